//
// Generated by NVIDIA NVVM Compiler
//
// Compiler Build ID: CL-36424714
// Cuda compilation tools, release 13.0, V13.0.88
// Based on NVVM 20.0.0
//

.version 9.0
.target sm_100
.address_size 64

	// .globl	add

.visible .entry add(
	.param .u32 add_param_0,
	.param .u64 .ptr .align 1 add_param_1,
	.param .u64 .ptr .align 1 add_param_2,
	.param .u64 .ptr .align 1 add_param_3
)
{
	.reg .pred 	%p<9>;
	.reg .b16 	%rs<88>;
	.reg .b64 	%rd<7>;

	ld.param.u64 	%rd1, [add_param_1];
	ld.param.u64 	%rd2, [add_param_2];
	ld.param.u64 	%rd3, [add_param_3];
	cvta.to.global.u64 	%rd4, %rd1;
	cvta.to.global.u64 	%rd5, %rd2;
	ld.global.u8 	%rs1, [%rd5];
	and.b16  	%rs2, %rs1, 1;
	neg.s16 	%rs3, %rs2;
	ld.global.s8 	%rs4, [%rd4];
	and.b16  	%rs5, %rs3, %rs4;
	shl.b16 	%rs6, %rs4, 1;
	xor.b16  	%rs7, %rs6, 27;
	setp.lt.s16 	%p1, %rs4, 0;
	selp.b16 	%rs8, %rs7, %rs6, %p1;
	st.global.u8 	[%rd4], %rs8;
	ld.global.u8 	%rs9, [%rd5];
	shr.u16 	%rs10, %rs9, 1;
	st.global.u8 	[%rd5], %rs10;
	shl.b16 	%rs11, %rs9, 6;
	cvt.s16.s8 	%rs12, %rs11;
	shr.s16 	%rs13, %rs12, 7;
	ld.global.s8 	%rs14, [%rd4];
	and.b16  	%rs15, %rs13, %rs14;
	xor.b16  	%rs16, %rs5, %rs15;
	shl.b16 	%rs17, %rs14, 1;
	xor.b16  	%rs18, %rs17, 27;
	setp.lt.s16 	%p2, %rs14, 0;
	selp.b16 	%rs19, %rs18, %rs17, %p2;
	st.global.u8 	[%rd4], %rs19;
	ld.global.u8 	%rs20, [%rd5];
	shr.u16 	%rs21, %rs20, 1;
	st.global.u8 	[%rd5], %rs21;
	shl.b16 	%rs22, %rs20, 6;
	cvt.s16.s8 	%rs23, %rs22;
	shr.s16 	%rs24, %rs23, 7;
	ld.global.s8 	%rs25, [%rd4];
	and.b16  	%rs26, %rs24, %rs25;
	xor.b16  	%rs27, %rs16, %rs26;
	shl.b16 	%rs28, %rs25, 1;
	xor.b16  	%rs29, %rs28, 27;
	setp.lt.s16 	%p3, %rs25, 0;
	selp.b16 	%rs30, %rs29, %rs28, %p3;
	st.global.u8 	[%rd4], %rs30;
	ld.global.u8 	%rs31, [%rd5];
	shr.u16 	%rs32, %rs31, 1;
	st.global.u8 	[%rd5], %rs32;
	shl.b16 	%rs33, %rs31, 6;
	cvt.s16.s8 	%rs34, %rs33;
	shr.s16 	%rs35, %rs34, 7;
	ld.global.s8 	%rs36, [%rd4];
	and.b16  	%rs37, %rs35, %rs36;
	xor.b16  	%rs38, %rs27, %rs37;
	shl.b16 	%rs39, %rs36, 1;
	xor.b16  	%rs40, %rs39, 27;
	setp.lt.s16 	%p4, %rs36, 0;
	selp.b16 	%rs41, %rs40, %rs39, %p4;
	st.global.u8 	[%rd4], %rs41;
	ld.global.u8 	%rs42, [%rd5];
	shr.u16 	%rs43, %rs42, 1;
	st.global.u8 	[%rd5], %rs43;
	shl.b16 	%rs44, %rs42, 6;
	cvt.s16.s8 	%rs45, %rs44;
	shr.u16 	%rs46, %rs45, 7;
	ld.global.s8 	%rs47, [%rd4];
	and.b16  	%rs48, %rs46, %rs47;
	xor.b16  	%rs49, %rs38, %rs48;
	shl.b16 	%rs50, %rs47, 1;
	xor.b16  	%rs51, %rs50, 27;
	setp.lt.s16 	%p5, %rs47, 0;
	selp.b16 	%rs52, %rs51, %rs50, %p5;
	st.global.u8 	[%rd4], %rs52;
	ld.global.u8 	%rs53, [%rd5];
	shr.u16 	%rs54, %rs53, 1;
	st.global.u8 	[%rd5], %rs54;
	shl.b16 	%rs55, %rs53, 6;
	cvt.s16.s8 	%rs56, %rs55;
	shr.u16 	%rs57, %rs56, 7;
	ld.global.s8 	%rs58, [%rd4];
	and.b16  	%rs59, %rs57, %rs58;
	xor.b16  	%rs60, %rs49, %rs59;
	shl.b16 	%rs61, %rs58, 1;
	xor.b16  	%rs62, %rs61, 27;
	setp.lt.s16 	%p6, %rs58, 0;
	selp.b16 	%rs63, %rs62, %rs61, %p6;
	st.global.u8 	[%rd4], %rs63;
	ld.global.u8 	%rs64, [%rd5];
	shr.u16 	%rs65, %rs64, 1;
	st.global.u8 	[%rd5], %rs65;
	shl.b16 	%rs66, %rs64, 6;
	cvt.s16.s8 	%rs67, %rs66;
	shr.u16 	%rs68, %rs67, 7;
	ld.global.s8 	%rs69, [%rd4];
	and.b16  	%rs70, %rs68, %rs69;
	xor.b16  	%rs71, %rs60, %rs70;
	shl.b16 	%rs72, %rs69, 1;
	xor.b16  	%rs73, %rs72, 27;
	setp.lt.s16 	%p7, %rs69, 0;
	selp.b16 	%rs74, %rs73, %rs72, %p7;
	st.global.u8 	[%rd4], %rs74;
	ld.global.u8 	%rs75, [%rd5];
	shr.u16 	%rs76, %rs75, 1;
	st.global.u8 	[%rd5], %rs76;
	shl.b16 	%rs77, %rs75, 6;
	cvt.s16.s8 	%rs78, %rs77;
	shr.u16 	%rs79, %rs78, 7;
	ld.global.s8 	%rs80, [%rd4];
	and.b16  	%rs81, %rs79, %rs80;
	xor.b16  	%rs82, %rs71, %rs81;
	shl.b16 	%rs83, %rs80, 1;
	xor.b16  	%rs84, %rs83, 27;
	setp.lt.s16 	%p8, %rs80, 0;
	selp.b16 	%rs85, %rs84, %rs83, %p8;
	st.global.u8 	[%rd4], %rs85;
	ld.global.u8 	%rs86, [%rd5];
	shr.u16 	%rs87, %rs86, 1;
	st.global.u8 	[%rd5], %rs87;
	cvta.to.global.u64 	%rd6, %rd3;
	st.global.u8 	[%rd6], %rs82;
	ret;

}


// ===== COMPILED SASS (sm_100) =====

	.target	sm_100

	.elftype	@"ET_EXEC"


//--------------------- .note.nv.tkinfo           --------------------------
	.section	.note.nv.tkinfo,"",@"SHT_NOTE"
	.sectionflags	@"SHF_NOTE_NV_TKINFO"
	.tkinfo
        /*0018*/ 	.word	0x00000002
        /*0030*/ 	.string	""
        /*0030*/ 	.string	"ptxas"
        /*0030*/ 	.string	"Cuda compilation tools, release 13.0, V13.0.88"
        /*0030*/ 	.string	"Build cuda_13.0.r13.0/compiler.36424714_0"
        /*0030*/ 	.string	"-arch sm_100 -m 64 "



//--------------------- .note.nv.cuinfo           --------------------------
	.section	.note.nv.cuinfo,"",@"SHT_NOTE"
	.sectionflags	@"SHF_NOTE_NV_CUINFO"
        /*0018*/ 	.short	0x0002
        /*001a*/ 	.short	0x0064
        /*001c*/ 	.short	0x0082
	.zero		2


//--------------------- .nv.info                  --------------------------
	.section	.nv.info,"",@"SHT_CUDA_INFO"
	.align	4


	//----- nvinfo : EIATTR_REGCOUNT
	.align		4
        /*0000*/ 	.byte	0x04, 0x2f
        /*0002*/ 	.short	(.L_1 - .L_0)
	.align		4
.L_0:
        /*0004*/ 	.word	index@(add)
        /*0008*/ 	.word	0x00000020


	//----- nvinfo : EIATTR_FRAME_SIZE
	.align		4
.L_1:
        /*000c*/ 	.byte	0x04, 0x11
        /*000e*/ 	.short	(.L_3 - .L_2)
	.align		4
.L_2:
        /*0010*/ 	.word	index@(add)
        /*0014*/ 	.word	0x00000000


	//----- nvinfo : EIATTR_MIN_STACK_SIZE
	.align		4
.L_3:
        /*0018*/ 	.byte	0x04, 0x12
        /*001a*/ 	.short	(.L_5 - .L_4)
	.align		4
.L_4:
        /*001c*/ 	.word	index@(add)
        /*0020*/ 	.word	0x00000000
.L_5:


//--------------------- .nv.compat                --------------------------
	.section	.nv.compat,"",@"SHT_CUDA_COMPAT_INFO"
	.align	4
        /*0000*/ 	.byte	0x02, 0x09, 0x00, 0x00, 0x02, 0x02, 0x01, 0x00, 0x02, 0x05, 0x05, 0x00, 0x03, 0x07, 0x01, 0x01
        /*0010*/ 	.byte	0x02, 0x03, 0x00, 0x00, 0x02, 0x06, 0x01, 0x00, 0x04, 0x0b, 0x08, 0x00, 0x09, 0x00, 0x00, 0x00
        /*0020*/ 	.byte	0x00, 0x00, 0x00, 0x00


//--------------------- .nv.info.add              --------------------------
	.section	.nv.info.add,"",@"SHT_CUDA_INFO"
	.sectionflags	@""
	.align	4


	//----- nvinfo : EIATTR_CUDA_API_VERSION
	.align		4
        /*0000*/ 	.byte	0x04, 0x37
        /*0002*/ 	.short	(.L_7 - .L_6)
.L_6:
        /*0004*/ 	.word	0x00000082


	//----- nvinfo : EIATTR_KPARAM_INFO
	.align		4
.L_7:
        /*0008*/ 	.byte	0x04, 0x17
        /*000a*/ 	.short	(.L_9 - .L_8)
.L_8:
        /*000c*/ 	.word	0x00000000
        /*0010*/ 	.short	0x0003
        /*0012*/ 	.short	0x0018
        /*0014*/ 	.byte	0x00, 0xf5, 0x21, 0x00


	//----- nvinfo : EIATTR_KPARAM_INFO
	.align		4
.L_9:
        /*0018*/ 	.byte	0x04, 0x17
        /*001a*/ 	.short	(.L_11 - .L_10)
.L_10:
        /*001c*/ 	.word	0x00000000
        /*0020*/ 	.short	0x0002
        /*0022*/ 	.short	0x0010
        /*0024*/ 	.byte	0x00, 0xf5, 0x21, 0x00


	//----- nvinfo : EIATTR_KPARAM_INFO
	.align		4
.L_11:
        /*0028*/ 	.byte	0x04, 0x17
        /*002a*/ 	.short	(.L_13 - .L_12)
.L_12:
        /*002c*/ 	.word	0x00000000
        /*0030*/ 	.short	0x0001
        /*0032*/ 	.short	0x0008
        /*0034*/ 	.byte	0x00, 0xf5, 0x21, 0x00


	//----- nvinfo : EIATTR_KPARAM_INFO
	.align		4
.L_13:
        /*0038*/ 	.byte	0x04, 0x17
        /*003a*/ 	.short	(.L_15 - .L_14)
.L_14:
        /*003c*/ 	.word	0x00000000
        /*0040*/ 	.short	0x0000
        /*0042*/ 	.short	0x0000
        /*0044*/ 	.byte	0x00, 0xf0, 0x11, 0x00


	//----- nvinfo : EIATTR_SPARSE_MMA_MASK
	.align		4
.L_15:
        /*0048*/ 	.byte	0x03, 0x50
        /*004a*/ 	.short	0x0000


	//----- nvinfo : EIATTR_MAXREG_COUNT
	.align		4
        /*004c*/ 	.byte	0x03, 0x1b
        /*004e*/ 	.short	0x00ff


	//----- nvinfo : EIATTR_MERCURY_ISA_VERSION
	.align		4
        /*0050*/ 	.byte	0x03, 0x5f
        /*0052*/ 	.short	0x0101


	//----- nvinfo : EIATTR_VRC_CTA_INIT_COUNT
	.align		4
        /*0054*/ 	.byte	0x02, 0x4a
	.zero		1
	.zero		1


	//----- nvinfo : EIATTR_EXIT_INSTR_OFFSETS
	.align		4
        /*0058*/ 	.byte	0x04, 0x1c
        /*005a*/ 	.short	(.L_17 - .L_16)


	//   ....[0]....
.L_16:
        /*005c*/ 	.word	0x000006e0


	//----- nvinfo : EIATTR_CBANK_PARAM_SIZE
	.align		4
.L_17:
        /*0060*/ 	.byte	0x03, 0x19
        /*0062*/ 	.short	0x0020


	//----- nvinfo : EIATTR_PARAM_CBANK
	.align		4
        /*0064*/ 	.byte	0x04, 0x0a
        /*0066*/ 	.short	(.L_19 - .L_18)
	.align		4
.L_18:
        /*0068*/ 	.word	index@(.nv.constant0.add)
        /*006c*/ 	.short	0x0380
        /*006e*/ 	.short	0x0020


	//----- nvinfo : EIATTR_SW_WAR
	.align		4
.L_19:
        /*0070*/ 	.byte	0x04, 0x36
        /*0072*/ 	.short	(.L_21 - .L_20)
.L_20:
        /*0074*/ 	.word	0x00000008
.L_21:


//--------------------- .nv.callgraph             --------------------------
	.section	.nv.callgraph,"",@"SHT_CUDA_CALLGRAPH"
	.align	4
	.sectionentsize	8
	.align		4
        /*0000*/ 	.word	0x00000000
	.align		4
        /*0004*/ 	.word	0xffffffff
	.align		4
        /*0008*/ 	.word	0x00000000
	.align		4
        /*000c*/ 	.word	0xfffffffe
	.align		4
        /*0010*/ 	.word	0x00000000
	.align		4
        /*0014*/ 	.word	0xfffffffd
	.align		4
        /*0018*/ 	.word	0x00000000
	.align		4
        /*001c*/ 	.word	0xfffffffc


//--------------------- .text.add                 --------------------------
	.section	.text.add,"ax",@progbits
	.align	128
        .global         add
        .type           add,@function
        .size           add,(.L_x_1 - add)
        .other          add,@"STO_CUDA_ENTRY STV_DEFAULT"
add:
.text.add:
[----:B------:R-:W-:Y:S08]  /*0000*/  LDC R1, c[0x0][0x37c] ;  /* 0x0000df00ff017b82 */ /* 0x000ff00000000800 */
[----:B------:R-:W0:Y:S01]  /*0010*/  LDC.64 R4, c[0x0][0x388] ;  /* 0x0000e200ff047b82 */ /* 0x000e220000000a00 */
[----:B------:R-:W0:Y:S02]  /*0020*/  LDCU.64 UR4, c[0x0][0x358] ;  /* 0x00006b00ff0477ac */ /* 0x000e240008000a00 */
[----:B0-----:R-:W2:Y:S05]  /*0030*/  LDG.E.S8 R10, desc[UR4][R4.64] ;  /* 0x00000004040a7981 */ /* 0x001eaa000c1e1300 */
[----:B------:R-:W0:Y:S02]  /*0040*/  LDC.64 R2, c[0x0][0x390] ;  /* 0x0000e400ff027b82 */ /* 0x000e240000000a00 */
[----:B0-----:R-:W3:Y:S01]  /*0050*/  LDG.E.U8 R18, desc[UR4][R2.64] ;  /* 0x0000000402127981 */ /* 0x001ee2000c1e1100 */
[C---:B--2---:R-:W-:Y:S01]  /*0060*/  ISETP.GE.AND P0, PT, R10.reuse, RZ, PT ;  /* 0x000000ff0a00720c */ /* 0x044fe20003f06270 */
[----:B------:R-:W-:-:S12]  /*0070*/  IMAD.SHL.U32 R7, R10, 0x2, RZ ;  /* 0x000000020a077824 */ /* 0x000fd800078e00ff */
[----:B------:R-:W-:-:S05]  /*0080*/  @!P0 LOP3.LUT R7, R7, 0x1b, RZ, 0x3c, !PT ;  /* 0x0000001b07078812 */ /* 0x000fca00078e3cff */
[----:B------:R0:W-:Y:S04]  /*0090*/  STG.E.U8 desc[UR4][R4.64], R7 ;  /* 0x0000000704007986 */ /* 0x0001e8000c101104 */
[----:B------:R-:W2:Y:S02]  /*00a0*/  LDG.E.U8 R19, desc[UR4][R2.64] ;  /* 0x0000000402137981 */ /* 0x000ea4000c1e1100 */
[----:B--2---:R-:W-:-:S05]  /*00b0*/  SHF.R.U32.HI R9, RZ, 0x1, R19 ;  /* 0x00000001ff097819 */ /* 0x004fca0000011613 */
[----:B------:R1:W-:Y:S04]  /*00c0*/  STG.E.U8 desc[UR4][R2.64], R9 ;  /* 0x0000000902007986 */ /* 0x0003e8000c101104 */
[----:B------:R-:W2:Y:S02]  /*00d0*/  LDG.E.S8 R12, desc[UR4][R4.64] ;  /* 0x00000004040c7981 */ /* 0x000ea4000c1e1300 */
[C---:B--2---:R-:W-:Y:S01]  /*00e0*/  ISETP.GE.AND P0, PT, R12.reuse, RZ, PT ;  /* 0x000000ff0c00720c */ /* 0x044fe20003f06270 */
[----:B------:R-:W-:-:S12]  /*00f0*/  IMAD.SHL.U32 R13, R12, 0x2, RZ ;  /* 0x000000020c0d7824 */ /* 0x000fd800078e00ff */
[----:B------:R-:W-:-:S05]  /*0100*/  @!P0 LOP3.LUT R13, R13, 0x1b, RZ, 0x3c, !PT ;  /* 0x0000001b0d0d8812 */ /* 0x000fca00078e3cff */
[----:B------:R2:W-:Y:S04]  /*0110*/  STG.E.U8 desc[UR4][R4.64], R13 ;  /* 0x0000000d04007986 */ /* 0x0005e8000c101104 */
[----:B------:R-:W4:Y:S02]  /*0120*/  LDG.E.U8 R20, desc[UR4][R2.64] ;  /* 0x0000000402147981 */ /* 0x000f24000c1e1100 */
[----:B----4-:R-:W-:-:S05]  /*0130*/  SHF.R.U32.HI R15, RZ, 0x1, R20 ;  /* 0x00000001ff0f7819 */ /* 0x010fca0000011614 */
[----:B------:R4:W-:Y:S04]  /*0140*/  STG.E.U8 desc[UR4][R2.64], R15 ;  /* 0x0000000f02007986 */ /* 0x0009e8000c101104 */
[----:B------:R-:W5:Y:S02]  /*0150*/  LDG.E.S8 R11, desc[UR4][R4.64] ;  /* 0x00000004040b7981 */ /* 0x000f64000c1e1300 */
[C---:B-----5:R-:W-:Y:S01]  /*0160*/  ISETP.GE.AND P0, PT, R11.reuse, RZ, PT ;  /* 0x000000ff0b00720c */ /* 0x060fe20003f06270 */
[----:B0-----:R-:W-:-:S12]  /*0170*/  IMAD.SHL.U32 R7, R11, 0x2, RZ ;  /* 0x000000020b077824 */ /* 0x001fd800078e00ff */
[----:B------:R-:W-:-:S05]  /*0180*/  @!P0 LOP3.LUT R7, R7, 0x1b, RZ, 0x3c, !PT ;  /* 0x0000001b07078812 */ /* 0x000fca00078e3cff */
[----:B------:R0:W-:Y:S04]  /*0190*/  STG.E.U8 desc[UR4][R4.64], R7 ;  /* 0x0000000704007986 */ /* 0x0001e8000c101104 */
[----:B------:R-:W1:Y:S02]  /*01a0*/  LDG.E.U8 R21, desc[UR4][R2.64] ;  /* 0x0000000402157981 */ /* 0x000e64000c1e1100 */
[----:B-1----:R-:W-:-:S05]  /*01b0*/  SHF.R.U32.HI R9, RZ, 0x1, R21 ;  /* 0x00000001ff097819 */ /* 0x002fca0000011615 */
[----:B------:R1:W-:Y:S04]  /*01c0*/  STG.E.U8 desc[UR4][R2.64], R9 ;  /* 0x0000000902007986 */ /* 0x0003e8000c101104 */
[----:B--2---:R-:W2:Y:S02]  /*01d0*/  LDG.E.S8 R13, desc[UR4][R4.64] ;  /* 0x00000004040d7981 */ /* 0x004ea4000c1e1300 */
[C---:B--2---:R-:W-:Y:S01]  /*01e0*/  ISETP.GE.AND P0, PT, R13.reuse, RZ, PT ;  /* 0x000000ff0d00720c */ /* 0x044fe20003f06270 */
[----:B----4-:R-:W-:-:S12]  /*01f0*/  IMAD.SHL.U32 R15, R13, 0x2, RZ ;  /* 0x000000020d0f7824 */ /* 0x010fd800078e00ff */
[----:B------:R-:W-:-:S05]  /*0200*/  @!P0 LOP3.LUT R15, R15, 0x1b, RZ, 0x3c, !PT ;  /* 0x0000001b0f0f8812 */ /* 0x000fca00078e3cff */
[----:B------:R-:W-:Y:S04]  /*0210*/  STG.E.U8 desc[UR4][R4.64], R15 ;  /* 0x0000000f04007986 */ /* 0x000fe8000c101104 */
[----:B------:R-:W2:Y:S02]  /*0220*/  LDG.E.U8 R17, desc[UR4][R2.64] ;  /* 0x0000000402117981 */ /* 0x000ea4000c1e1100 */
[----:B--2---:R-:W-:-:S05]  /*0230*/  SHF.R.U32.HI R23, RZ, 0x1, R17 ;  /* 0x00000001ff177819 */ /* 0x004fca0000011611 */
[----:B------:R2:W-:Y:S04]  /*0240*/  STG.E.U8 desc[UR4][R2.64], R23 ;  /* 0x0000001702007986 */ /* 0x0005e8000c101104 */
[----:B0-----:R-:W4:Y:S02]  /*0250*/  LDG.E.S8 R7, desc[UR4][R4.64] ;  /* 0x0000000404077981 */ /* 0x001f24000c1e1300 */
[C---:B----4-:R-:W-:Y:S01]  /*0260*/  ISETP.GE.AND P0, PT, R7.reuse, RZ, PT ;  /* 0x000000ff0700720c */ /* 0x050fe20003f06270 */
[----:B-1----:R-:W-:-:S12]  /*0270*/  IMAD.SHL.U32 R9, R7, 0x2, RZ ;  /* 0x0000000207097824 */ /* 0x002fd800078e00ff */
[----:B------:R-:W-:-:S05]  /*0280*/  @!P0 LOP3.LUT R9, R9, 0x1b, RZ, 0x3c, !PT ;  /* 0x0000001b09098812 */ /* 0x000fca00078e3cff */
[----:B------:R-:W-:Y:S04]  /*0290*/  STG.E.U8 desc[UR4][R4.64], R9 ;  /* 0x0000000904007986 */ /* 0x000fe8000c101104 */
[----:B------:R-:W4:Y:S02]  /*02a0*/  LDG.E.U8 R16, desc[UR4][R2.64] ;  /* 0x0000000402107981 */ /* 0x000f24000c1e1100 */
[----:B----4-:R-:W-:-:S05]  /*02b0*/  SHF.R.U32.HI R25, RZ, 0x1, R16 ;  /* 0x00000001ff197819 */ /* 0x010fca0000011610 */
[----:B------:R0:W-:Y:S04]  /*02c0*/  STG.E.U8 desc[UR4][R2.64], R25 ;  /* 0x0000001902007986 */ /* 0x0001e8000c101104 */
[----:B------:R-:W4:Y:S02]  /*02d0*/  LDG.E.S8 R8, desc[UR4][R4.64] ;  /* 0x0000000404087981 */ /* 0x000f24000c1e1300 */
[C---:B----4-:R-:W-:Y:S01]  /*02e0*/  ISETP.GE.AND P0, PT, R8.reuse, RZ, PT ;  /* 0x000000ff0800720c */ /* 0x050fe20003f06270 */
[----:B--2---:R-:W-:-:S12]  /*02f0*/  IMAD.SHL.U32 R23, R8, 0x2, RZ ;  /* 0x0000000208177824 */ /* 0x004fd800078e00ff */
[----:B------:R-:W-:-:S05]  /*0300*/  @!P0 LOP3.LUT R23, R23, 0x1b, RZ, 0x3c, !PT ;  /* 0x0000001b17178812 */ /* 0x000fca00078e3cff */
[----:B------:R1:W-:Y:S04]  /*0310*/  STG.E.U8 desc[UR4][R4.64], R23 ;  /* 0x0000001704007986 */ /* 0x0003e8000c101104 */
[----:B------:R-:W2:Y:S02]  /*0320*/  LDG.E.U8 R15, desc[UR4][R2.64] ;  /* 0x00000004020f7981 */ /* 0x000ea4000c1e1100 */
[----:B--2---:R-:W-:-:S05]  /*0330*/  SHF.R.U32.HI R27, RZ, 0x1, R15 ;  /* 0x00000001ff1b7819 */ /* 0x004fca000001160f */
[----:B------:R-:W-:Y:S04]  /*0340*/  STG.E.U8 desc[UR4][R2.64], R27 ;  /* 0x0000001b02007986 */ /* 0x000fe8000c101104 */
[----:B------:R-:W2:Y:S02]  /*0350*/  LDG.E.S8 R6, desc[UR4][R4.64] ;  /* 0x0000000404067981 */ /* 0x000ea4000c1e1300 */
[C---:B--2---:R-:W-:Y:S01]  /*0360*/  ISETP.GE.AND P0, PT, R6.reuse, RZ, PT ;  /* 0x000000ff0600720c */ /* 0x044fe20003f06270 */
[----:B0-----:R-:W-:-:S12]  /*0370*/  IMAD.SHL.U32 R25, R6, 0x2, RZ ;  /* 0x0000000206197824 */ /* 0x001fd800078e00ff */
[----:B------:R-:W-:-:S05]  /*0380*/  @!P0 LOP3.LUT R25, R25, 0x1b, RZ, 0x3c, !PT ;  /* 0x0000001b19198812 */ /* 0x000fca00078e3cff */
[----:B------:R-:W-:Y:S04]  /*0390*/  STG.E.U8 desc[UR4][R4.64], R25 ;  /* 0x0000001904007986 */ /* 0x000fe8000c101104 */
[----:B------:R-:W2:Y:S02]  /*03a0*/  LDG.E.U8 R9, desc[UR4][R2.64] ;  /* 0x0000000402097981 */ /* 0x000ea4000c1e1100 */
[----:B--2---:R-:W-:-:S05]  /*03b0*/  SHF.R.U32.HI R29, RZ, 0x1, R9 ;  /* 0x00000001ff1d7819 */ /* 0x004fca0000011609 */
[----:B------:R-:W-:Y:S04]  /*03c0*/  STG.E.U8 desc[UR4][R2.64], R29 ;  /* 0x0000001d02007986 */ /* 0x000fe8000c101104 */
[----:B------:R-:W2:Y:S01]  /*03d0*/  LDG.E.S8 R0, desc[UR4][R4.64] ;  /* 0x0000000404007981 */ /* 0x000ea2000c1e1300 */
[----:B---3--:R-:W-:Y:S01]  /*03e0*/  LOP3.LUT R18, R18, 0x1, RZ, 0xc0, !PT ;  /* 0x0000000112127812 */ /* 0x008fe200078ec0ff */
[----:B------:R-:W-:Y:S02]  /*03f0*/  IMAD.SHL.U32 R19, R19, 0x40, RZ ;  /* 0x0000004013137824 */ /* 0x000fe400078e00ff */
[----:B------:R-:W-:Y:S02]  /*0400*/  IMAD.SHL.U32 R20, R20, 0x40, RZ ;  /* 0x0000004014147824 */ /* 0x000fe400078e00ff */
[----:B------:R-:W-:Y:S01]  /*0410*/  IMAD.MOV R18, RZ, RZ, -R18 ;  /* 0x000000ffff127224 */ /* 0x000fe200078e0a12 */
[----:B------:R-:W-:Y:S01]  /*0420*/  PRMT R22, R19, 0x8880, RZ ;  /* 0x0000888013167816 */ /* 0x000fe200000000ff */
[----:B------:R-:W-:Y:S01]  /*0430*/  IMAD.SHL.U32 R21, R21, 0x40, RZ ;  /* 0x0000004015157824 */ /* 0x000fe200078e00ff */
[----:B------:R-:W-:-:S02]  /*0440*/  PRMT R20, R20, 0x8880, RZ ;  /* 0x0000888014147816 */ /* 0x000fc400000000ff */
[----:B------:R-:W-:Y:S01]  /*0450*/  PRMT R19, R18, 0x7710, RZ ;  /* 0x0000771012137816 */ /* 0x000fe200000000ff */
[----:B------:R-:W-:Y:S01]  /*0460*/  IMAD.MOV.U32 R18, RZ, RZ, R22 ;  /* 0x000000ffff127224 */ /* 0x000fe200078e0016 */
[----:B------:R-:W-:Y:S02]  /*0470*/  PRMT R21, R21, 0x8880, RZ ;  /* 0x0000888015157816 */ /* 0x000fe400000000ff */
[C---:B--2---:R-:W-:Y:S01]  /*0480*/  ISETP.GE.AND P0, PT, R0.reuse, RZ, PT ;  /* 0x000000ff0000720c */ /* 0x044fe20003f06270 */
[----:B-1----:R-:W-:-:S12]  /*0490*/  IMAD.SHL.U32 R23, R0, 0x2, RZ ;  /* 0x0000000200177824 */ /* 0x002fd800078e00ff */
[----:B------:R-:W-:-:S05]  /*04a0*/  @!P0 LOP3.LUT R23, R23, 0x1b, RZ, 0x3c, !PT ;  /* 0x0000001b17178812 */ /* 0x000fca00078e3cff */
[----:B------:R0:W-:Y:S04]  /*04b0*/  STG.E.U8 desc[UR4][R4.64], R23 ;  /* 0x0000001704007986 */ /* 0x0001e8000c101104 */
[----:B------:R-:W2:Y:S01]  /*04c0*/  LDG.E.U8 R14, desc[UR4][R2.64] ;  /* 0x00000004020e7981 */ /* 0x000ea2000c1e1100 */
[----:B------:R-:W-:Y:S01]  /*04d0*/  IMAD.SHL.U32 R17, R17, 0x40, RZ ;  /* 0x0000004011117824 */ /* 0x000fe200078e00ff */
[----:B0-----:R-:W-:Y:S01]  /*04e0*/  LOP3.LUT R5, R19, R10, RZ, 0xc0, !PT ;  /* 0x0000000a13057212 */ /* 0x001fe200078ec0ff */
[----:B------:R-:W-:Y:S01]  /*04f0*/  IMAD.MOV.U32 R10, RZ, RZ, R20 ;  /* 0x000000ffff0a7224 */ /* 0x000fe200078e0014 */
[----:B------:R-:W-:-:S04]  /*0500*/  SHF.R.S32.HI R4, RZ, 0x7, R18 ;  /* 0x00000007ff047819 */ /* 0x000fc80000011412 */
[----:B------:R-:W-:Y:S02]  /*0510*/  LOP3.LUT R4, R5, R4, R12, 0x78, !PT ;  /* 0x0000000405047212 */ /* 0x000fe400078e780c */
[----:B------:R-:W-:Y:S01]  /*0520*/  SHF.R.S32.HI R5, RZ, 0x7, R10 ;  /* 0x00000007ff057819 */ /* 0x000fe2000001140a */
[----:B------:R-:W-:Y:S02]  /*0530*/  IMAD.MOV.U32 R10, RZ, RZ, R21 ;  /* 0x000000ffff0a7224 */ /* 0x000fe400078e0015 */
[----:B------:R-:W-:Y:S01]  /*0540*/  IMAD.SHL.U32 R16, R16, 0x40, RZ ;  /* 0x0000004010107824 */ /* 0x000fe200078e00ff */
[----:B------:R-:W-:Y:S02]  /*0550*/  LOP3.LUT R4, R4, R5, R11, 0x78, !PT ;  /* 0x0000000504047212 */ /* 0x000fe400078e780b */
[----:B------:R-:W-:Y:S02]  /*0560*/  SHF.R.S32.HI R5, RZ, 0x7, R10 ;  /* 0x00000007ff057819 */ /* 0x000fe4000001140a */
[----:B------:R-:W-:Y:S01]  /*0570*/  PRMT R11, R17, 0x8880, RZ ;  /* 0x00008880110b7816 */ /* 0x000fe200000000ff */
[----:B------:R-:W-:Y:S01]  /*0580*/  IMAD.SHL.U32 R15, R15, 0x40, RZ ;  /* 0x000000400f0f7824 */ /* 0x000fe200078e00ff */
[----:B------:R-:W-:-:S02]  /*0590*/  PRMT R12, R16, 0x8880, RZ ;  /* 0x00008880100c7816 */ /* 0x000fc400000000ff */
[----:B------:R-:W-:Y:S02]  /*05a0*/  PRMT R11, R11, 0x7710, RZ ;  /* 0x000077100b0b7816 */ /* 0x000fe400000000ff */
[----:B------:R-:W-:Y:S02]  /*05b0*/  LOP3.LUT R10, R4, R5, R13, 0x78, !PT ;  /* 0x00000005040a7212 */ /* 0x000fe400078e780d */
[----:B------:R-:W0:Y:S01]  /*05c0*/  LDC.64 R4, c[0x0][0x398] ;  /* 0x0000e600ff047b82 */ /* 0x000e220000000a00 */
[----:B------:R-:W-:Y:S01]  /*05d0*/  SHF.R.U32.HI R11, RZ, 0x7, R11 ;  /* 0x00000007ff0b7819 */ /* 0x000fe2000001160b */
[----:B------:R-:W-:Y:S01]  /*05e0*/  IMAD.SHL.U32 R9, R9, 0x40, RZ ;  /* 0x0000004009097824 */ /* 0x000fe200078e00ff */
[----:B------:R-:W-:Y:S02]  /*05f0*/  PRMT R12, R12, 0x7710, RZ ;  /* 0x000077100c0c7816 */ /* 0x000fe400000000ff */
[----:B------:R-:W-:Y:S02]  /*0600*/  PRMT R15, R15, 0x8880, RZ ;  /* 0x000088800f0f7816 */ /* 0x000fe400000000ff */
[----:B------:R-:W-:-:S02]  /*0610*/  LOP3.LUT R11, R10, R11, R7, 0x78, !PT ;  /* 0x0000000b0a0b7212 */ /* 0x000fc400078e7807 */
[----:B------:R-:W-:Y:S02]  /*0620*/  SHF.R.U32.HI R12, RZ, 0x7, R12 ;  /* 0x00000007ff0c7819 */ /* 0x000fe4000001160c */
[----:B------:R-:W-:Y:S02]  /*0630*/  PRMT R7, R15, 0x7710, RZ ;  /* 0x000077100f077816 */ /* 0x000fe400000000ff */
[----:B------:R-:W-:Y:S02]  /*0640*/  PRMT R9, R9, 0x8880, RZ ;  /* 0x0000888009097816 */ /* 0x000fe400000000ff */
[----:B------:R-:W-:Y:S02]  /*0650*/  LOP3.LUT R11, R11, R12, R8, 0x78, !PT ;  /* 0x0000000c0b0b7212 */ /* 0x000fe400078e7808 */
[----:B------:R-:W-:Y:S02]  /*0660*/  SHF.R.U32.HI R7, RZ, 0x7, R7 ;  /* 0x00000007ff077819 */ /* 0x000fe40000011607 */
[----:B------:R-:W-:-:S02]  /*0670*/  PRMT R8, R9, 0x7710, RZ ;  /* 0x0000771009087816 */ /* 0x000fc400000000ff */
[----:B------:R-:W-:Y:S02]  /*0680*/  LOP3.LUT R7, R11, R7, R6, 0x78, !PT ;  /* 0x000000070b077212 */ /* 0x000fe400078e7806 */
[----:B------:R-:W-:-:S04]  /*0690*/  SHF.R.U32.HI R8, RZ, 0x7, R8 ;  /* 0x00000007ff087819 */ /* 0x000fc80000011608 */
[----:B------:R-:W-:Y:S02]  /*06a0*/  LOP3.LUT R7, R7, R8, R0, 0x78, !PT ;  /* 0x0000000807077212 */ /* 0x000fe400078e7800 */
[----:B--2---:R-:W-:-:S05]  /*06b0*/  SHF.R.U32.HI R9, RZ, 0x1, R14 ;  /* 0x00000001ff097819 */ /* 0x004fca000001160e */
[----:B------:R-:W-:Y:S04]  /*06c0*/  STG.E.U8 desc[UR4][R2.64], R9 ;  /* 0x0000000902007986 */ /* 0x000fe8000c101104 */
[----:B0-----:R-:W-:Y:S01]  /*06d0*/  STG.E.U8 desc[UR4][R4.64], R7 ;  /* 0x0000000704007986 */ /* 0x001fe2000c101104 */
[----:B------:R-:W-:Y:S05]  /*06e0*/  EXIT ;  /* 0x000000000000794d */ /* 0x000fea0003800000 */
.L_x_0:
[----:B------:R-:W-:-:S00]  /*06f0*/  BRA `(.L_x_0) ;  /* 0xfffffffc00fc7947 */ /* 0x000fc0000383ffff */
[----:B------:R-:W-:-:S00]  /*0700*/  NOP ;  /* 0x0000000000007918 */ /* 0x000fc00000000000 */
[----:B------:R-:W-:-:S00]  /*0710*/  NOP ;  /* 0x0000000000007918 */ /* 0x000fc00000000000 */
[----:B------:R-:W-:-:S00]  /*0720*/  NOP ;  /* 0x0000000000007918 */ /* 0x000fc00000000000 */
[----:B------:R-:W-:-:S00]  /*0730*/  NOP ;  /* 0x0000000000007918 */ /* 0x000fc00000000000 */
[----:B------:R-:W-:-:S00]  /*0740*/  NOP ;  /* 0x0000000000007918 */ /* 0x000fc00000000000 */
[----:B------:R-:W-:-:S00]  /*0750*/  NOP ;  /* 0x0000000000007918 */ /* 0x000fc00000000000 */
[----:B------:R-:W-:-:S00]  /*0760*/  NOP ;  /* 0x0000000000007918 */ /* 0x000fc00000000000 */
[----:B------:R-:W-:-:S00]  /*0770*/  NOP ;  /* 0x0000000000007918 */ /* 0x000fc00000000000 */
.L_x_1:


//--------------------- .nv.shared.reserved.0     --------------------------
	.section	.nv.shared.reserved.0,"aw",@nobits
	.weak		__nv_reservedSMEM_offset_0_alias
	.size		__nv_reservedSMEM_offset_0_alias, 0, 64
	.other		__nv_reservedSMEM_offset_0_alias,@"STO_CUDA_RESERVED_SHARED STV_DEFAULT"
__nv_reservedSMEM_offset_0_alias:
	.zero		0
	.zero		64


//--------------------- .nv.constant0.add         --------------------------
	.section	.nv.constant0.add,"a",@progbits
	.sectionflags	@""
	.align	4
.nv.constant0.add:
	.zero		928


//--------------------- SYMBOLS --------------------------

	.type		.nv.reservedSmem.offset0,@object
	.size		.nv.reservedSmem.offset0,0x4
